//
// Generated by NVIDIA NVVM Compiler
//
// Compiler Build ID: CL-36424714
// Cuda compilation tools, release 13.0, V13.0.88
// Based on NVVM 20.0.0
//

.version 9.0
.target sm_100
.address_size 64

	// .globl	_Z6kerneli
.extern .func  (.param .b32 func_retval0) vprintf
(
	.param .b64 vprintf_param_0,
	.param .b64 vprintf_param_1
)
;
.global .align 1 .b8 $str[7] = {98, 58, 32, 37, 100, 10};

.visible .entry _Z6kerneli(
	.param .u32 _Z6kerneli_param_0
)
{
	.local .align 8 .b8 	__local_depot0[8];
	.reg .b64 	%SP;
	.reg .b64 	%SPL;
	.reg .b32 	%r<5>;
	.reg .b64 	%rd<5>;

	mov.u64 	%SPL, __local_depot0;
	cvta.local.u64 	%SP, %SPL;
	ld.param.u32 	%r1, [_Z6kerneli_param_0];
	max.s32 	%r2, %r1, 0;
	add.u64 	%rd1, %SP, 0;
	add.u64 	%rd2, %SPL, 0;
	st.local.u32 	[%rd2], %r2;
	mov.u64 	%rd3, $str;
	cvta.global.u64 	%rd4, %rd3;
	{ // callseq 0, 0
	.param .b64 param0;
	st.param.b64 	[param0], %rd4;
	.param .b64 param1;
	st.param.b64 	[param1], %rd1;
	.param .b32 retval0;
	call.uni (retval0), 
	vprintf, 
	(
	param0, 
	param1
	);
	ld.param.b32 	%r3, [retval0];
	} // callseq 0
	ret;

}


// ===== COMPILED SASS (sm_100) =====

	.target	sm_100

	.elftype	@"ET_EXEC"


//--------------------- .note.nv.tkinfo           --------------------------
	.section	.note.nv.tkinfo,"",@"SHT_NOTE"
	.sectionflags	@"SHF_NOTE_NV_TKINFO"
	.tkinfo
        /*0018*/ 	.word	0x00000002
        /*0030*/ 	.string	""
        /*0030*/ 	.string	"ptxas"
        /*0030*/ 	.string	"Cuda compilation tools, release 13.0, V13.0.88"
        /*0030*/ 	.string	"Build cuda_13.0.r13.0/compiler.36424714_0"
        /*0030*/ 	.string	"-arch sm_100 -m 64 "



//--------------------- .note.nv.cuinfo           --------------------------
	.section	.note.nv.cuinfo,"",@"SHT_NOTE"
	.sectionflags	@"SHF_NOTE_NV_CUINFO"
        /*0018*/ 	.short	0x0002
        /*001a*/ 	.short	0x0064
        /*001c*/ 	.short	0x0082
	.zero		2


//--------------------- .nv.info                  --------------------------
	.section	.nv.info,"",@"SHT_CUDA_INFO"
	.align	4


	//----- nvinfo : EIATTR_REGCOUNT
	.align		4
        /*0000*/ 	.byte	0x04, 0x2f
        /*0002*/ 	.short	(.L_2 - .L_1)
	.align		4
.L_1:
        /*0004*/ 	.word	index@(_Z6kerneli)
        /*0008*/ 	.word	0x00000018


	//----- nvinfo : EIATTR_FRAME_SIZE
	.align		4
.L_2:
        /*000c*/ 	.byte	0x04, 0x11
        /*000e*/ 	.short	(.L_4 - .L_3)
	.align		4
.L_3:
        /*0010*/ 	.word	index@(_Z6kerneli)
        /*0014*/ 	.word	0x00000008


	//----- nvinfo : EIATTR_MIN_STACK_SIZE
	.align		4
.L_4:
        /*0018*/ 	.byte	0x04, 0x12
        /*001a*/ 	.short	(.L_6 - .L_5)
	.align		4
.L_5:
        /*001c*/ 	.word	index@(_Z6kerneli)
        /*0020*/ 	.word	0x00000008
.L_6:


//--------------------- .nv.compat                --------------------------
	.section	.nv.compat,"",@"SHT_CUDA_COMPAT_INFO"
	.align	4
        /*0000*/ 	.byte	0x02, 0x09, 0x00, 0x00, 0x02, 0x02, 0x01, 0x00, 0x02, 0x05, 0x05, 0x00, 0x03, 0x07, 0x01, 0x01
        /*0010*/ 	.byte	0x02, 0x03, 0x00, 0x00, 0x02, 0x06, 0x01, 0x00, 0x04, 0x0b, 0x08, 0x00, 0x09, 0x00, 0x00, 0x00
        /*0020*/ 	.byte	0x00, 0x00, 0x00, 0x00


//--------------------- .nv.info._Z6kerneli       --------------------------
	.section	.nv.info._Z6kerneli,"",@"SHT_CUDA_INFO"
	.sectionflags	@""
	.align	4


	//----- nvinfo : EIATTR_CUDA_API_VERSION
	.align		4
        /*0000*/ 	.byte	0x04, 0x37
        /*0002*/ 	.short	(.L_8 - .L_7)
.L_7:
        /*0004*/ 	.word	0x00000082


	//----- nvinfo : EIATTR_KPARAM_INFO
	.align		4
.L_8:
        /*0008*/ 	.byte	0x04, 0x17
        /*000a*/ 	.short	(.L_10 - .L_9)
.L_9:
        /*000c*/ 	.word	0x00000000
        /*0010*/ 	.short	0x0000
        /*0012*/ 	.short	0x0000
        /*0014*/ 	.byte	0x00, 0xf0, 0x11, 0x00


	//----- nvinfo : EIATTR_SPARSE_MMA_MASK
	.align		4
.L_10:
        /*0018*/ 	.byte	0x03, 0x50
        /*001a*/ 	.short	0x0000


	//----- nvinfo : EIATTR_MAXREG_COUNT
	.align		4
        /*001c*/ 	.byte	0x03, 0x1b
        /*001e*/ 	.short	0x00ff


	//----- nvinfo : EIATTR_EXTERNS
	.align		4
        /*0020*/ 	.byte	0x04, 0x0f
        /*0022*/ 	.short	(.L_12 - .L_11)


	//   ....[0]....
	.align		4
.L_11:
        /*0024*/ 	.word	index@(vprintf)


	//----- nvinfo : EIATTR_MERCURY_ISA_VERSION
	.align		4
.L_12:
        /*0028*/ 	.byte	0x03, 0x5f
        /*002a*/ 	.short	0x0101


	//----- nvinfo : EIATTR_VRC_CTA_INIT_COUNT
	.align		4
        /*002c*/ 	.byte	0x02, 0x4a
	.zero		1
	.zero		1


	//----- nvinfo : EIATTR_SYSCALL_OFFSETS
	.align		4
        /*0030*/ 	.byte	0x04, 0x46
        /*0032*/ 	.short	(.L_14 - .L_13)


	//   ....[0]....
.L_13:
        /*0034*/ 	.word	0x000000f0


	//----- nvinfo : EIATTR_EXIT_INSTR_OFFSETS
	.align		4
.L_14:
        /*0038*/ 	.byte	0x04, 0x1c
        /*003a*/ 	.short	(.L_16 - .L_15)


	//   ....[0]....
.L_15:
        /*003c*/ 	.word	0x00000100


	//----- nvinfo : EIATTR_CBANK_PARAM_SIZE
	.align		4
.L_16:
        /*0040*/ 	.byte	0x03, 0x19
        /*0042*/ 	.short	0x0004


	//----- nvinfo : EIATTR_PARAM_CBANK
	.align		4
        /*0044*/ 	.byte	0x04, 0x0a
        /*0046*/ 	.short	(.L_18 - .L_17)
	.align		4
.L_17:
        /*0048*/ 	.word	index@(.nv.constant0._Z6kerneli)
        /*004c*/ 	.short	0x0380
        /*004e*/ 	.short	0x0004


	//----- nvinfo : EIATTR_SW_WAR
	.align		4
.L_18:
        /*0050*/ 	.byte	0x04, 0x36
        /*0052*/ 	.short	(.L_20 - .L_19)
.L_19:
        /*0054*/ 	.word	0x00000008
.L_20:


//--------------------- .nv.callgraph             --------------------------
	.section	.nv.callgraph,"",@"SHT_CUDA_CALLGRAPH"
	.align	4
	.sectionentsize	8
	.align		4
        /*0000*/ 	.word	0x00000000
	.align		4
        /*0004*/ 	.word	0xffffffff
	.align		4
        /*0008*/ 	.word	index@(_Z6kerneli)
	.align		4
        /*000c*/ 	.word	index@(vprintf)
	.align		4
        /*0010*/ 	.word	0x00000000
	.align		4
        /*0014*/ 	.word	0xfffffffe
	.align		4
        /*0018*/ 	.word	0x00000000
	.align		4
        /*001c*/ 	.word	0xfffffffd
	.align		4
        /*0020*/ 	.word	0x00000000
	.align		4
        /*0024*/ 	.word	0xfffffffc


//--------------------- .nv.constant4             --------------------------
	.section	.nv.constant4,"a",@progbits
	.align	8
	.align		8
.nv.constant4:
        /*0000*/ 	.dword	vprintf
	.align		8
        /*0008*/ 	.dword	$str


//--------------------- .text._Z6kerneli          --------------------------
	.section	.text._Z6kerneli,"ax",@progbits
	.align	128
        .global         _Z6kerneli
        .type           _Z6kerneli,@function
        .size           _Z6kerneli,(.L_x_2 - _Z6kerneli)
        .other          _Z6kerneli,@"STO_CUDA_ENTRY STV_DEFAULT"
_Z6kerneli:
.text._Z6kerneli:
[----:B------:R-:W0:Y:S01]  /*0000*/  LDC R1, c[0x0][0x37c] ;  /* 0x0000df00ff017b82 */ /* 0x000e220000000800 */
[----:B------:R-:W1:Y:S01]  /*0010*/  LDCU UR5, c[0x0][0x380] ;  /* 0x00007000ff0577ac */ /* 0x000e620008000800 */
[----:B------:R-:W-:Y:S01]  /*0020*/  MOV R2, 0x0 ;  /* 0x0000000000027802 */ /* 0x000fe20000000f00 */
[----:B0-----:R-:W-:Y:S01]  /*0030*/  VIADD R1, R1, 0xfffffff8 ;  /* 0xfffffff801017836 */ /* 0x001fe20000000000 */
[----:B------:R-:W0:Y:S04]  /*0040*/  LDCU UR4, c[0x0][0x2f8] ;  /* 0x00005f00ff0477ac */ /* 0x000e280008000800 */
[----:B------:R-:W2:Y:S01]  /*0050*/  LDC.64 R2, c[0x4][R2] ;  /* 0x0100000002027b82 */ /* 0x000ea20000000a00 */
[----:B------:R-:W3:Y:S01]  /*0060*/  LDCU.64 UR6, c[0x4][0x8] ;  /* 0x01000100ff0677ac */ /* 0x000ee20008000a00 */
[----:B-1----:R-:W-:Y:S01]  /*0070*/  VIMNMX R0, PT, PT, RZ, UR5, !PT ;  /* 0x00000005ff007c48 */ /* 0x002fe2000ffe0100 */
[----:B------:R-:W1:Y:S01]  /*0080*/  LDCU UR5, c[0x0][0x2fc] ;  /* 0x00005f80ff0577ac */ /* 0x000e620008000800 */
[----:B0-----:R-:W-:-:S03]  /*0090*/  IADD3 R6, P0, PT, R1, UR4, RZ ;  /* 0x0000000401067c10 */ /* 0x001fc6000ff1e0ff */
[----:B------:R0:W-:Y:S01]  /*00a0*/  STL [R1], R0 ;  /* 0x0000000001007387 */ /* 0x0001e20000100800 */
[----:B---3--:R-:W-:Y:S02]  /*00b0*/  IMAD.U32 R4, RZ, RZ, UR6 ;  /* 0x00000006ff047e24 */ /* 0x008fe4000f8e00ff */
[----:B------:R-:W-:Y:S02]  /*00c0*/  IMAD.U32 R5, RZ, RZ, UR7 ;  /* 0x00000007ff057e24 */ /* 0x000fe4000f8e00ff */
[----:B-1----:R-:W-:-:S07]  /*00d0*/  IMAD.X R7, RZ, RZ, UR5, P0 ;  /* 0x00000005ff077e24 */ /* 0x002fce00080e06ff */
[----:B------:R-:W-:-:S07]  /*00e0*/  LEPC R20, `(.L_x_0) ;  /* 0x000000001014794e */ /* 0x000fce0000000000 */
[----:B0-2---:R-:W-:Y:S05]  /*00f0*/  CALL.ABS.NOINC R2 ;  /* 0x0000000002007343 */ /* 0x005fea0003c00000 */
.L_x_0:
[----:B------:R-:W-:Y:S05]  /*0100*/  EXIT ;  /* 0x000000000000794d */ /* 0x000fea0003800000 */
.L_x_1:
[----:B------:R-:W-:-:S00]  /*0110*/  BRA `(.L_x_1) ;  /* 0xfffffffc00fc7947 */ /* 0x000fc0000383ffff */
[----:B------:R-:W-:-:S00]  /*0120*/  NOP ;  /* 0x0000000000007918 */ /* 0x000fc00000000000 */
        /* <DEDUP_REMOVED lines=13> */
.L_x_2:


//--------------------- .nv.global.init           --------------------------
	.section	.nv.global.init,"aw",@progbits
.nv.global.init:
	.type		$str,@object
	.size		$str,(.L_0 - $str)
$str:
        /*0000*/ 	.byte	0x62, 0x3a, 0x20, 0x25, 0x64, 0x0a, 0x00
.L_0:


//--------------------- .nv.shared.reserved.0     --------------------------
	.section	.nv.shared.reserved.0,"aw",@nobits
	.weak		__nv_reservedSMEM_offset_0_alias
	.size		__nv_reservedSMEM_offset_0_alias, 0, 64
	.other		__nv_reservedSMEM_offset_0_alias,@"STO_CUDA_RESERVED_SHARED STV_DEFAULT"
__nv_reservedSMEM_offset_0_alias:
	.zero		0
	.zero		64


//--------------------- .nv.constant0._Z6kerneli  --------------------------
	.section	.nv.constant0._Z6kerneli,"a",@progbits
	.sectionflags	@""
	.align	4
.nv.constant0._Z6kerneli:
	.zero		900


//--------------------- SYMBOLS --------------------------

	.type		.nv.reservedSmem.offset0,@object
	.size		.nv.reservedSmem.offset0,0x4
	.type		vprintf,@function
